//
// Generated by NVIDIA NVVM Compiler
//
// Compiler Build ID: CL-36424714
// Cuda compilation tools, release 13.0, V13.0.88
// Based on NVVM 20.0.0
//

.version 9.0
.target sm_100
.address_size 64

	// .globl	_Z7inversePfS_i

.visible .entry _Z7inversePfS_i(
	.param .u64 .ptr .align 1 _Z7inversePfS_i_param_0,
	.param .u64 .ptr .align 1 _Z7inversePfS_i_param_1,
	.param .u32 _Z7inversePfS_i_param_2
)
{


	ret;

}


// ===== COMPILED SASS (sm_100) =====

	.target	sm_100

	.elftype	@"ET_EXEC"


//--------------------- .note.nv.tkinfo           --------------------------
	.section	.note.nv.tkinfo,"",@"SHT_NOTE"
	.sectionflags	@"SHF_NOTE_NV_TKINFO"
	.tkinfo
        /*0018*/ 	.word	0x00000002
        /*0030*/ 	.string	""
        /*0030*/ 	.string	"ptxas"
        /*0030*/ 	.string	"Cuda compilation tools, release 13.0, V13.0.88"
        /*0030*/ 	.string	"Build cuda_13.0.r13.0/compiler.36424714_0"
        /*0030*/ 	.string	"-arch sm_100 -m 64 "



//--------------------- .note.nv.cuinfo           --------------------------
	.section	.note.nv.cuinfo,"",@"SHT_NOTE"
	.sectionflags	@"SHF_NOTE_NV_CUINFO"
        /*0018*/ 	.short	0x0002
        /*001a*/ 	.short	0x0064
        /*001c*/ 	.short	0x0082
	.zero		2


//--------------------- .nv.info                  --------------------------
	.section	.nv.info,"",@"SHT_CUDA_INFO"
	.align	4


	//----- nvinfo : EIATTR_REGCOUNT
	.align		4
        /*0000*/ 	.byte	0x04, 0x2f
        /*0002*/ 	.short	(.L_1 - .L_0)
	.align		4
.L_0:
        /*0004*/ 	.word	index@(_Z7inversePfS_i)
        /*0008*/ 	.word	0x00000004


	//----- nvinfo : EIATTR_FRAME_SIZE
	.align		4
.L_1:
        /*000c*/ 	.byte	0x04, 0x11
        /*000e*/ 	.short	(.L_3 - .L_2)
	.align		4
.L_2:
        /*0010*/ 	.word	index@(_Z7inversePfS_i)
        /*0014*/ 	.word	0x00000000


	//----- nvinfo : EIATTR_MIN_STACK_SIZE
	.align		4
.L_3:
        /*0018*/ 	.byte	0x04, 0x12
        /*001a*/ 	.short	(.L_5 - .L_4)
	.align		4
.L_4:
        /*001c*/ 	.word	index@(_Z7inversePfS_i)
        /*0020*/ 	.word	0x00000000
.L_5:


//--------------------- .nv.compat                --------------------------
	.section	.nv.compat,"",@"SHT_CUDA_COMPAT_INFO"
	.align	4
        /*0000*/ 	.byte	0x02, 0x09, 0x00, 0x00, 0x02, 0x02, 0x01, 0x00, 0x02, 0x05, 0x05, 0x00, 0x03, 0x07, 0x01, 0x01
        /*0010*/ 	.byte	0x02, 0x03, 0x00, 0x00, 0x02, 0x06, 0x01, 0x00, 0x04, 0x0b, 0x08, 0x00, 0x09, 0x00, 0x00, 0x00
        /*0020*/ 	.byte	0x00, 0x00, 0x00, 0x00


//--------------------- .nv.info._Z7inversePfS_i  --------------------------
	.section	.nv.info._Z7inversePfS_i,"",@"SHT_CUDA_INFO"
	.sectionflags	@""
	.align	4


	//----- nvinfo : EIATTR_CUDA_API_VERSION
	.align		4
        /*0000*/ 	.byte	0x04, 0x37
        /*0002*/ 	.short	(.L_7 - .L_6)
.L_6:
        /*0004*/ 	.word	0x00000082


	//----- nvinfo : EIATTR_KPARAM_INFO
	.align		4
.L_7:
        /*0008*/ 	.byte	0x04, 0x17
        /*000a*/ 	.short	(.L_9 - .L_8)
.L_8:
        /*000c*/ 	.word	0x00000000
        /*0010*/ 	.short	0x0002
        /*0012*/ 	.short	0x0010
        /*0014*/ 	.byte	0x00, 0xf0, 0x11, 0x00


	//----- nvinfo : EIATTR_KPARAM_INFO
	.align		4
.L_9:
        /*0018*/ 	.byte	0x04, 0x17
        /*001a*/ 	.short	(.L_11 - .L_10)
.L_10:
        /*001c*/ 	.word	0x00000000
        /*0020*/ 	.short	0x0001
        /*0022*/ 	.short	0x0008
        /*0024*/ 	.byte	0x00, 0xf5, 0x21, 0x00


	//----- nvinfo : EIATTR_KPARAM_INFO
	.align		4
.L_11:
        /*0028*/ 	.byte	0x04, 0x17
        /*002a*/ 	.short	(.L_13 - .L_12)
.L_12:
        /*002c*/ 	.word	0x00000000
        /*0030*/ 	.short	0x0000
        /*0032*/ 	.short	0x0000
        /*0034*/ 	.byte	0x00, 0xf5, 0x21, 0x00


	//----- nvinfo : EIATTR_SPARSE_MMA_MASK
	.align		4
.L_13:
        /*0038*/ 	.byte	0x03, 0x50
        /*003a*/ 	.short	0x0000


	//----- nvinfo : EIATTR_MAXREG_COUNT
	.align		4
        /*003c*/ 	.byte	0x03, 0x1b
        /*003e*/ 	.short	0x00ff


	//----- nvinfo : EIATTR_MERCURY_ISA_VERSION
	.align		4
        /*0040*/ 	.byte	0x03, 0x5f
        /*0042*/ 	.short	0x0101


	//----- nvinfo : EIATTR_VRC_CTA_INIT_COUNT
	.align		4
        /*0044*/ 	.byte	0x02, 0x4a
	.zero		1
	.zero		1


	//----- nvinfo : EIATTR_EXIT_INSTR_OFFSETS
	.align		4
        /*0048*/ 	.byte	0x04, 0x1c
        /*004a*/ 	.short	(.L_15 - .L_14)


	//   ....[0]....
.L_14:
        /*004c*/ 	.word	0x00000010


	//----- nvinfo : EIATTR_CBANK_PARAM_SIZE
	.align		4
.L_15:
        /*0050*/ 	.byte	0x03, 0x19
        /*0052*/ 	.short	0x0014


	//----- nvinfo : EIATTR_PARAM_CBANK
	.align		4
        /*0054*/ 	.byte	0x04, 0x0a
        /*0056*/ 	.short	(.L_17 - .L_16)
	.align		4
.L_16:
        /*0058*/ 	.word	index@(.nv.constant0._Z7inversePfS_i)
        /*005c*/ 	.short	0x0380
        /*005e*/ 	.short	0x0014


	//----- nvinfo : EIATTR_SW_WAR
	.align		4
.L_17:
        /*0060*/ 	.byte	0x04, 0x36
        /*0062*/ 	.short	(.L_19 - .L_18)
.L_18:
        /*0064*/ 	.word	0x00000008
.L_19:


//--------------------- .nv.callgraph             --------------------------
	.section	.nv.callgraph,"",@"SHT_CUDA_CALLGRAPH"
	.align	4
	.sectionentsize	8
	.align		4
        /*0000*/ 	.word	0x00000000
	.align		4
        /*0004*/ 	.word	0xffffffff
	.align		4
        /*0008*/ 	.word	0x00000000
	.align		4
        /*000c*/ 	.word	0xfffffffe
	.align		4
        /*0010*/ 	.word	0x00000000
	.align		4
        /*0014*/ 	.word	0xfffffffd
	.align		4
        /*0018*/ 	.word	0x00000000
	.align		4
        /*001c*/ 	.word	0xfffffffc


//--------------------- .text._Z7inversePfS_i     --------------------------
	.section	.text._Z7inversePfS_i,"ax",@progbits
	.align	128
        .global         _Z7inversePfS_i
        .type           _Z7inversePfS_i,@function
        .size           _Z7inversePfS_i,(.L_x_1 - _Z7inversePfS_i)
        .other          _Z7inversePfS_i,@"STO_CUDA_ENTRY STV_DEFAULT"
_Z7inversePfS_i:
.text._Z7inversePfS_i:
[----:B------:R-:W-:Y:S01]  /*0000*/  LDC R1, c[0x0][0x37c] ;  /* 0x0000df00ff017b82 */ /* 0x000fe20000000800 */
[----:B------:R-:W-:Y:S05]  /*0010*/  EXIT ;  /* 0x000000000000794d */ /* 0x000fea0003800000 */
.L_x_0:
[----:B------:R-:W-:-:S00]  /*0020*/  BRA `(.L_x_0) ;  /* 0xfffffffc00fc7947 */ /* 0x000fc0000383ffff */
[----:B------:R-:W-:-:S00]  /*0030*/  NOP ;  /* 0x0000000000007918 */ /* 0x000fc00000000000 */
        /* <DEDUP_REMOVED lines=12> */
.L_x_1:


//--------------------- .nv.shared.reserved.0     --------------------------
	.section	.nv.shared.reserved.0,"aw",@nobits
	.weak		__nv_reservedSMEM_offset_0_alias
	.size		__nv_reservedSMEM_offset_0_alias, 0, 64
	.other		__nv_reservedSMEM_offset_0_alias,@"STO_CUDA_RESERVED_SHARED STV_DEFAULT"
__nv_reservedSMEM_offset_0_alias:
	.zero		0
	.zero		64


//--------------------- .nv.constant0._Z7inversePfS_i --------------------------
	.section	.nv.constant0._Z7inversePfS_i,"a",@progbits
	.sectionflags	@""
	.align	4
.nv.constant0._Z7inversePfS_i:
	.zero		916


//--------------------- SYMBOLS --------------------------

	.type		.nv.reservedSmem.offset0,@object
	.size		.nv.reservedSmem.offset0,0x4
